	.headerflags	@"EF_CUDA_TEXMODE_UNIFIED EF_CUDA_64BIT_ADDRESS EF_CUDA_ACCELERATORS EF_CUDA_SM90 EF_CUDA_VIRTUAL_SM(EF_CUDA_SM90)"
	.elftype	@"ET_EXEC"


//--------------------- .nv.info                  --------------------------
	.section	.nv.info,"",@"SHT_CUDA_INFO"
	.align	4


	//----- nvinfo : EIATTR_REGCOUNT
	.align		4
        /*0000*/ 	.byte	0x04, 0x2f
        /*0002*/ 	.short	(.L_3 - .L_2)
	.align		4
.L_2:
        /*0004*/ 	.word	index@(triton_poi_fused_cat_relu_19)
        /*0008*/ 	.word	0x00000016


	//----- nvinfo : EIATTR_MIN_STACK_SIZE
	.align		4
.L_3:
        /*000c*/ 	.byte	0x04, 0x12
        /*000e*/ 	.short	(.L_5 - .L_4)
	.align		4
.L_4:
        /*0010*/ 	.word	index@(triton_poi_fused_cat_relu_19)
        /*0014*/ 	.word	0x00000000


	//----- nvinfo : EIATTR_FRAME_SIZE
	.align		4
.L_5:
        /*0018*/ 	.byte	0x04, 0x11
        /*001a*/ 	.short	(.L_7 - .L_6)
	.align		4
.L_6:
        /*001c*/ 	.word	index@(triton_poi_fused_cat_relu_19)
        /*0020*/ 	.word	0x00000000


	//----- nvinfo : EIATTR_MIN_STACK_SIZE
	.align		4
.L_7:
        /*0024*/ 	.byte	0x04, 0x12
        /*0026*/ 	.short	(.L_9 - .L_8)
	.align		4
.L_8:
        /*0028*/ 	.word	index@(triton_poi_fused_cat_relu_19)
        /*002c*/ 	.word	0x00000000
.L_9:


//--------------------- .nv.info.triton_poi_fused_cat_relu_19 --------------------------
	.section	.nv.info.triton_poi_fused_cat_relu_19,"",@"SHT_CUDA_INFO"
	.sectionflags	@""
	.align	4


	//----- nvinfo : EIATTR_CUDA_API_VERSION
	.align		4
        /*0000*/ 	.byte	0x04, 0x37
        /*0002*/ 	.short	(.L_11 - .L_10)
.L_10:
        /*0004*/ 	.word	0x0000007c


	//----- nvinfo : EIATTR_KPARAM_INFO
	.align		4
.L_11:
        /*0008*/ 	.byte	0x04, 0x17
        /*000a*/ 	.short	(.L_13 - .L_12)
.L_12:
        /*000c*/ 	.word	0x00000000
        /*0010*/ 	.short	0x0007
        /*0012*/ 	.short	0x0038
        /*0014*/ 	.byte	0x00, 0xf0, 0x11, 0x00


	//----- nvinfo : EIATTR_KPARAM_INFO
	.align		4
.L_13:
        /*0018*/ 	.byte	0x04, 0x17
        /*001a*/ 	.short	(.L_15 - .L_14)
.L_14:
        /*001c*/ 	.word	0x00000000
        /*0020*/ 	.short	0x0006
        /*0022*/ 	.short	0x0030
        /*0024*/ 	.byte	0x00, 0xf4, 0x21, 0x00


	//----- nvinfo : EIATTR_KPARAM_INFO
	.align		4
.L_15:
        /*0028*/ 	.byte	0x04, 0x17
        /*002a*/ 	.short	(.L_17 - .L_16)
.L_16:
        /*002c*/ 	.word	0x00000000
        /*0030*/ 	.short	0x0005
        /*0032*/ 	.short	0x0028
        /*0034*/ 	.byte	0x00, 0xf4, 0x21, 0x00


	//----- nvinfo : EIATTR_KPARAM_INFO
	.align		4
.L_17:
        /*0038*/ 	.byte	0x04, 0x17
        /*003a*/ 	.short	(.L_19 - .L_18)
.L_18:
        /*003c*/ 	.word	0x00000000
        /*0040*/ 	.short	0x0004
        /*0042*/ 	.short	0x0020
        /*0044*/ 	.byte	0x00, 0xf4, 0x21, 0x00


	//----- nvinfo : EIATTR_KPARAM_INFO
	.align		4
.L_19:
        /*0048*/ 	.byte	0x04, 0x17
        /*004a*/ 	.short	(.L_21 - .L_20)
.L_20:
        /*004c*/ 	.word	0x00000000
        /*0050*/ 	.short	0x0003
        /*0052*/ 	.short	0x0018
        /*0054*/ 	.byte	0x00, 0xf4, 0x21, 0x00


	//----- nvinfo : EIATTR_KPARAM_INFO
	.align		4
.L_21:
        /*0058*/ 	.byte	0x04, 0x17
        /*005a*/ 	.short	(.L_23 - .L_22)
.L_22:
        /*005c*/ 	.word	0x00000000
        /*0060*/ 	.short	0x0002
        /*0062*/ 	.short	0x0010
        /*0064*/ 	.byte	0x00, 0xf4, 0x21, 0x00


	//----- nvinfo : EIATTR_KPARAM_INFO
	.align		4
.L_23:
        /*0068*/ 	.byte	0x04, 0x17
        /*006a*/ 	.short	(.L_25 - .L_24)
.L_24:
        /*006c*/ 	.word	0x00000000
        /*0070*/ 	.short	0x0001
        /*0072*/ 	.short	0x0008
        /*0074*/ 	.byte	0x00, 0xf4, 0x21, 0x00


	//----- nvinfo : EIATTR_KPARAM_INFO
	.align		4
.L_25:
        /*0078*/ 	.byte	0x04, 0x17
        /*007a*/ 	.short	(.L_27 - .L_26)
.L_26:
        /*007c*/ 	.word	0x00000000
        /*0080*/ 	.short	0x0000
        /*0082*/ 	.short	0x0000
        /*0084*/ 	.byte	0x00, 0xf4, 0x21, 0x00


	//----- nvinfo : EIATTR_SPARSE_MMA_MASK
	.align		4
.L_27:
        /*0088*/ 	.byte	0x03, 0x50
        /*008a*/ 	.short	0x0000


	//----- nvinfo : EIATTR_MAXREG_COUNT
	.align		4
        /*008c*/ 	.byte	0x03, 0x1b
        /*008e*/ 	.short	0x00ff


	//----- nvinfo : EIATTR_EXIT_INSTR_OFFSETS
	.align		4
        /*0090*/ 	.byte	0x04, 0x1c
        /*0092*/ 	.short	(.L_29 - .L_28)


	//   ....[0]....
.L_28:
        /*0094*/ 	.word	0x000003d0


	//----- nvinfo : EIATTR_REQNTID
	.align		4
.L_29:
        /*0098*/ 	.byte	0x04, 0x10
        /*009a*/ 	.short	(.L_31 - .L_30)
.L_30:
        /*009c*/ 	.word	0x00000080
        /*00a0*/ 	.word	0x00000001
        /*00a4*/ 	.word	0x00000001


	//----- nvinfo : EIATTR_CBANK_PARAM_SIZE
	.align		4
.L_31:
        /*00a8*/ 	.byte	0x03, 0x19
        /*00aa*/ 	.short	0x003c


	//----- nvinfo : EIATTR_PARAM_CBANK
	.align		4
        /*00ac*/ 	.byte	0x04, 0x0a
        /*00ae*/ 	.short	(.L_33 - .L_32)
	.align		4
.L_32:
        /*00b0*/ 	.word	index@(.nv.constant0.triton_poi_fused_cat_relu_19)
        /*00b4*/ 	.short	0x0210
        /*00b6*/ 	.short	0x003c


	//----- nvinfo : EIATTR_SW_WAR
	.align		4
.L_33:
        /*00b8*/ 	.byte	0x04, 0x36
        /*00ba*/ 	.short	(.L_35 - .L_34)
.L_34:
        /*00bc*/ 	.word	0x00000008
.L_35:


//--------------------- .nv.callgraph             --------------------------
	.section	.nv.callgraph,"",@"SHT_CUDA_CALLGRAPH"
	.align	4
	.sectionentsize	8
	.align		4
        /*0000*/ 	.word	0x00000000
	.align		4
        /*0004*/ 	.word	0xffffffff
	.align		4
        /*0008*/ 	.word	0x00000000
	.align		4
        /*000c*/ 	.word	0xfffffffe
	.align		4
        /*0010*/ 	.word	0x00000000
	.align		4
        /*0014*/ 	.word	0xfffffffd
	.align		4
        /*0018*/ 	.word	0x00000000
	.align		4
        /*001c*/ 	.word	0xfffffffc


//--------------------- .nv.constant4             --------------------------
	.section	.nv.constant4,"a",@progbits
	.align	8
	.align		8
.nv.constant4:
        /*0000*/ 	.dword	_$_str
	.align		8
        /*0008*/ 	.dword	_$_str_$_2


//--------------------- .text.triton_poi_fused_cat_relu_19 --------------------------
	.section	.text.triton_poi_fused_cat_relu_19,"ax",@progbits
	.align	128
        .global         triton_poi_fused_cat_relu_19
        .type           triton_poi_fused_cat_relu_19,@function
        .size           triton_poi_fused_cat_relu_19,(.L_x_1 - triton_poi_fused_cat_relu_19)
        .other          triton_poi_fused_cat_relu_19,@"STO_CUDA_ENTRY STV_DEFAULT"
triton_poi_fused_cat_relu_19:
.text.triton_poi_fused_cat_relu_19:
[----:B------:R-:W-:Y:S01]  /*0000*/  LDC R1, c[0x0][0x28] ;  /* 0x00000a00ff017b82 */ /* 0x000fe20000000800 */
[----:B------:R-:W1:Y:S07]  /*0010*/  S2R R0, SR_TID.X ;  /* 0x0000000000007919 */ /* 0x000e6e0000002100 */
[----:B------:R-:W2:Y:S01]  /*0020*/  LDC.64 R12, c[0x0][0x220] ;  /* 0x00008800ff0c7b82 */ /* 0x000ea20000000a00 */
[----:B------:R-:W-:Y:S01]  /*0030*/  IMAD.MOV.U32 R6, RZ, RZ, RZ ;  /* 0x000000ffff067224 */ /* 0x000fe200078e00ff */
[----:B------:R-:W-:Y:S01]  /*0040*/  ULDC.64 UR4, c[0x0][0x208] ;  /* 0x0000820000047ab9 */ /* 0x000fe20000000a00 */
[----:B------:R-:W3:Y:S05]  /*0050*/  S2R R3, SR_CTAID.X ;  /* 0x0000000000037919 */ /* 0x000eea0000002500 */
[----:B------:R-:W4:Y:S08]  /*0060*/  LDC.64 R16, c[0x0][0x218] ;  /* 0x00008600ff107b82 */ /* 0x000f300000000a00 */
[----:B------:R-:W5:Y:S08]  /*0070*/  LDC.64 R14, c[0x0][0x210] ;  /* 0x00008400ff0e7b82 */ /* 0x000f700000000a00 */
[----:B------:R-:W4:Y:S01]  /*0080*/  LDC.64 R8, c[0x0][0x228] ;  /* 0x00008a00ff087b82 */ /* 0x000f220000000a00 */
[----:B-1----:R-:W-:-:S07]  /*0090*/  LOP3.LUT R0, R0, 0x7f, RZ, 0xc0, !PT ;  /* 0x0000007f00007812 */ /* 0x002fce00078ec0ff */
[----:B------:R-:W1:Y:S01]  /*00a0*/  LDC.64 R4, c[0x0][0x230] ;  /* 0x00008c00ff047b82 */ /* 0x000e620000000a00 */
[----:B---3--:R-:W-:-:S05]  /*00b0*/  IMAD R0, R3, 0x80, R0 ;  /* 0x0000008003007824 */ /* 0x008fca00078e0200 */
[----:B------:R-:W-:-:S04]  /*00c0*/  SHF.R.S32.HI R3, RZ, 0x1f, R0 ;  /* 0x0000001fff037819 */ /* 0x000fc80000011400 */
[----:B------:R-:W-:-:S04]  /*00d0*/  LEA.HI R3, R3, R0, RZ, 0xa ;  /* 0x0000000003037211 */ /* 0x000fc800078f50ff */
[----:B------:R-:W-:-:S05]  /*00e0*/  LOP3.LUT R7, R3, 0xfffffc00, RZ, 0xc0, !PT ;  /* 0xfffffc0003077812 */ /* 0x000fca00078ec0ff */
[----:B------:R-:W-:-:S04]  /*00f0*/  IMAD.IADD R7, R0, 0x1, -R7 ;  /* 0x0000000100077824 */ /* 0x000fc800078e0a07 */
[C---:B--2---:R-:W-:Y:S01]  /*0100*/  IMAD.WIDE R12, R7.reuse, 0x4, R12 ;  /* 0x00000004070c7825 */ /* 0x044fe200078e020c */
[----:B------:R-:W-:-:S13]  /*0110*/  ISETP.GE.AND P2, PT, R7, 0x200, PT ;  /* 0x000002000700780c */ /* 0x000fda0003f46270 */
[----:B------:R2:W3:Y:S01]  /*0120*/  @!P2 LDG.E.EL R6, desc[UR4][R12.64] ;  /* 0x000000040c06a981 */ /* 0x0004e2000c2e1900 */
[----:B------:R-:W-:Y:S01]  /*0130*/  SHF.R.S32.HI R10, RZ, 0xa, R3 ;  /* 0x0000000aff0a7819 */ /* 0x000fe20000011403 */
[----:B----4-:R-:W-:Y:S01]  /*0140*/  IMAD.WIDE R16, R7, 0x4, R16 ;  /* 0x0000000407107825 */ /* 0x010fe200078e0210 */
[----:B------:R-:W4:Y:S02]  /*0150*/  LDC.64 R2, c[0x0][0x238] ;  /* 0x00008e00ff027b82 */ /* 0x000f240000000a00 */
[----:B------:R-:W-:Y:S02]  /*0160*/  LEA R19, R10, R7, 0x9 ;  /* 0x000000070a137211 */ /* 0x000fe400078e48ff */
[----:B------:R-:W-:-:S03]  /*0170*/  CS2R R10, SRZ ;  /* 0x00000000000a7805 */ /* 0x000fc6000001ff00 */
[----:B-----5:R-:W-:Y:S01]  /*0180*/  IMAD.WIDE R14, R19, 0x4, R14 ;  /* 0x00000004130e7825 */ /* 0x020fe200078e020e */
[----:B------:R-:W-:Y:S02]  /*0190*/  ISETP.GT.AND P1, PT, R7, 0x1ff, PT ;  /* 0x000001ff0700780c */ /* 0x000fe40003f24270 */
[----:B------:R-:W5:Y:S01]  /*01a0*/  @!P2 LDG.E.EL R11, desc[UR4][R16.64] ;  /* 0x00000004100ba981 */ /* 0x000f62000c2e1900 */
[----:B--2---:R-:W-:-:S03]  /*01b0*/  CS2R R12, SRZ ;  /* 0x00000000000c7805 */ /* 0x004fc6000001ff00 */
[----:B------:R-:W2:Y:S01]  /*01c0*/  @!P2 LDG.E.EL R10, desc[UR4][R14.64] ;  /* 0x000000040e0aa981 */ /* 0x000ea2000c2e1900 */
[----:B0-----:R-:W-:-:S04]  /*01d0*/  IMAD.WIDE R8, R7, 0x4, R8 ;  /* 0x0000000407087825 */ /* 0x001fc800078e0208 */
[----:B-1----:R-:W-:Y:S01]  /*01e0*/  IMAD.WIDE R4, R7, 0x4, R4 ;  /* 0x0000000407047825 */ /* 0x002fe200078e0204 */
[----:B------:R0:W2:Y:S03]  /*01f0*/  @!P2 LDG.E.EL R12, desc[UR4][R8.64] ;  /* 0x00000004080ca981 */ /* 0x0000a6000c2e1900 */
[----:B------:R-:W-:Y:S01]  /*0200*/  IMAD.MOV.U32 R18, RZ, RZ, RZ ;  /* 0x000000ffff127224 */ /* 0x000fe200078e00ff */
[----:B------:R-:W2:Y:S01]  /*0210*/  @!P2 LDG.E.EL R13, desc[UR4][R4.64] ;  /* 0x00000004040da981 */ /* 0x000ea2000c2e1900 */
[----:B----4-:R-:W-:-:S05]  /*0220*/  IMAD.WIDE R2, R19, 0x4, R2 ;  /* 0x0000000413027825 */ /* 0x010fca00078e0202 */
[----:B------:R1:W4:Y:S01]  /*0230*/  @P1 LDG.E.EL R18, desc[UR4][R2.64+-0x800] ;  /* 0xfff8000402121981 */ /* 0x000322000c2e1900 */
[----:B0-----:R-:W-:Y:S01]  /*0240*/  HFMA2.MMA R8, -RZ, RZ, 1.625, 0 ;  /* 0x3e800000ff087435 */ /* 0x001fe200000001ff */
[----:B-1----:R-:W0:Y:S02]  /*0250*/  LDC.64 R2, c[0x0][0x240] ;  /* 0x00009000ff027b82 */ /* 0x002e240000000a00 */
[----:B0-----:R-:W-:Y:S01]  /*0260*/  IMAD.WIDE R2, R0, 0x4, R2 ;  /* 0x0000000400027825 */ /* 0x001fe200078e0202 */
[----:B---3--:R-:W-:-:S05]  /*0270*/  SEL R6, R6, RZ, !P2 ;  /* 0x000000ff06067207 */ /* 0x008fca0005000000 */
[----:B------:R-:W-:-:S04]  /*0280*/  FADD R6, R6, 9.9999997473787516356e-06 ;  /* 0x3727c5ac06067421 */ /* 0x000fc80000000000 */
[----:B------:R-:W0:Y:S01]  /*0290*/  MUFU.SQRT R7, R6 ;  /* 0x0000000600077308 */ /* 0x000e220000002000 */
[----:B-----5:R-:W-:Y:S02]  /*02a0*/  SEL R11, R11, RZ, !P2 ;  /* 0x000000ff0b0b7207 */ /* 0x020fe40005000000 */
[----:B--2---:R-:W-:-:S05]  /*02b0*/  SEL R4, R10, RZ, !P2 ;  /* 0x000000ff0a047207 */ /* 0x004fca0005000000 */
[----:B------:R-:W-:Y:S01]  /*02c0*/  FADD R4, R4, -R11 ;  /* 0x8000000b04047221 */ /* 0x000fe20000000000 */
[----:B------:R-:W-:Y:S02]  /*02d0*/  SEL R12, R12, RZ, !P2 ;  /* 0x000000ff0c0c7207 */ /* 0x000fe40005000000 */
[C---:B0-----:R-:W-:Y:S02]  /*02e0*/  FSETP.GT.AND P0, PT, R7.reuse, 8.50705917302346158658e+37, PT ;  /* 0x7e8000000700780b */ /* 0x041fe40003f04000 */
[----:B------:R-:W-:Y:S02]  /*02f0*/  FSETP.GEU.AND P3, PT, R7, 1.175494350822287508e-38, PT ;  /* 0x008000000700780b */ /* 0x000fe40003f6e000 */
[----:B------:R-:W-:Y:S02]  /*0300*/  FSEL R8, R8, 1, P0 ;  /* 0x3f80000008087808 */ /* 0x000fe40000000000 */
[----:B------:R-:W-:-:S07]  /*0310*/  SEL R13, R13, RZ, !P2 ;  /* 0x000000ff0d0d7207 */ /* 0x000fce0005000000 */
[----:B------:R-:W-:Y:S02]  /*0320*/  @P0 FMUL R7, R7, 0.25 ;  /* 0x3e80000007070820 */ /* 0x000fe40000400000 */
[----:B------:R-:W-:Y:S02]  /*0330*/  @!P3 FMUL R8, R8, 16777216 ;  /* 0x4b8000000808b820 */ /* 0x000fe40000400000 */
[----:B------:R-:W-:-:S06]  /*0340*/  @!P3 FMUL R7, R7, 16777216 ;  /* 0x4b8000000707b820 */ /* 0x000fcc0000400000 */
[----:B------:R-:W0:Y:S02]  /*0350*/  MUFU.RCP R7, R7 ;  /* 0x0000000700077308 */ /* 0x000e240000001000 */
[----:B0-----:R-:W-:-:S04]  /*0360*/  FMUL R5, R7, R8 ;  /* 0x0000000807057220 */ /* 0x001fc80000400000 */
[----:B------:R-:W-:-:S04]  /*0370*/  FMUL R4, R4, R5 ;  /* 0x0000000504047220 */ /* 0x000fc80000400000 */
[----:B------:R-:W-:Y:S01]  /*0380*/  FFMA R13, R4, R12, R13 ;  /* 0x0000000c040d7223 */ /* 0x000fe2000000000d */
[----:B----4-:R-:W-:-:S04]  /*0390*/  @P2 SEL R13, R18, RZ, P1 ;  /* 0x000000ff120d2207 */ /* 0x010fc80000800000 */
[----:B------:R-:W-:-:S04]  /*03a0*/  FSETP.GEU.AND P0, PT, R13, RZ, PT ;  /* 0x000000ff0d00720b */ /* 0x000fc80003f0e000 */
[----:B------:R-:W-:-:S05]  /*03b0*/  FSEL R13, R13, RZ, P0 ;  /* 0x000000ff0d0d7208 */ /* 0x000fca0000000000 */
[----:B------:R-:W-:Y:S01]  /*03c0*/  STG.E desc[UR4][R2.64], R13 ;  /* 0x0000000d02007986 */ /* 0x000fe2000c101904 */
[----:B------:R-:W-:Y:S05]  /*03d0*/  EXIT ;  /* 0x000000000000794d */ /* 0x000fea0003800000 */
.L_x_0:
[----:B------:R-:W-:-:S00]  /*03e0*/  BRA `(.L_x_0) ;  /* 0xfffffffc00fc7947 */ /* 0x000fc0000383ffff */
[----:B------:R-:W-:-:S00]  /*03f0*/  NOP ;  /* 0x0000000000007918 */ /* 0x000fc00000000000 */
        /* <DEDUP_REMOVED lines=8> */
.L_x_1:


//--------------------- .nv.global.init           --------------------------
	.section	.nv.global.init,"aw",@progbits
.nv.global.init:
	.type		_$_str,@object
	.size		_$_str,(_$_str_$_2 - _$_str)
_$_str:
        /*0000*/ 	.byte	0x5f, 0x5f, 0x43, 0x55, 0x44, 0x41, 0x5f, 0x46, 0x54, 0x5a, 0x00
	.type		_$_str_$_2,@object
	.size		_$_str_$_2,(.L_1 - _$_str_$_2)
_$_str_$_2:
        /*000b*/ 	.byte	0x5f, 0x5f, 0x43, 0x55, 0x44, 0x41, 0x5f, 0x50, 0x52, 0x45, 0x43, 0x5f, 0x53, 0x51, 0x52, 0x54
        /*001b*/ 	.byte	0x00
.L_1:


//--------------------- .nv.constant0.triton_poi_fused_cat_relu_19 --------------------------
	.section	.nv.constant0.triton_poi_fused_cat_relu_19,"a",@progbits
	.sectionflags	@""
	.align	4
.nv.constant0.triton_poi_fused_cat_relu_19:
	.zero		588
